	.headerflags	@"EF_CUDA_TEXMODE_UNIFIED EF_CUDA_64BIT_ADDRESS EF_CUDA_ACCELERATORS EF_CUDA_SM90 EF_CUDA_VIRTUAL_SM(EF_CUDA_SM90)"
	.elftype	@"ET_EXEC"


//--------------------- .nv.info                  --------------------------
	.section	.nv.info,"",@"SHT_CUDA_INFO"
	.align	4


	//----- nvinfo : EIATTR_REGCOUNT
	.align		4
        /*0000*/ 	.byte	0x04, 0x2f
        /*0002*/ 	.short	(.L_3 - .L_2)
	.align		4
.L_2:
        /*0004*/ 	.word	index@(triton_poi_fused__native_batch_norm_legit_no_training_convolution_relu_10)
        /*0008*/ 	.word	0x00000016


	//----- nvinfo : EIATTR_MIN_STACK_SIZE
	.align		4
.L_3:
        /*000c*/ 	.byte	0x04, 0x12
        /*000e*/ 	.short	(.L_5 - .L_4)
	.align		4
.L_4:
        /*0010*/ 	.word	index@(triton_poi_fused__native_batch_norm_legit_no_training_convolution_relu_10)
        /*0014*/ 	.word	0x00000000


	//----- nvinfo : EIATTR_FRAME_SIZE
	.align		4
.L_5:
        /*0018*/ 	.byte	0x04, 0x11
        /*001a*/ 	.short	(.L_7 - .L_6)
	.align		4
.L_6:
        /*001c*/ 	.word	index@(triton_poi_fused__native_batch_norm_legit_no_training_convolution_relu_10)
        /*0020*/ 	.word	0x00000000


	//----- nvinfo : EIATTR_MIN_STACK_SIZE
	.align		4
.L_7:
        /*0024*/ 	.byte	0x04, 0x12
        /*0026*/ 	.short	(.L_9 - .L_8)
	.align		4
.L_8:
        /*0028*/ 	.word	index@(triton_poi_fused__native_batch_norm_legit_no_training_convolution_relu_10)
        /*002c*/ 	.word	0x00000000
.L_9:


//--------------------- .nv.info.triton_poi_fused__native_batch_norm_legit_no_training_convolution_relu_10 --------------------------
	.section	.nv.info.triton_poi_fused__native_batch_norm_legit_no_training_convolution_relu_10,"",@"SHT_CUDA_INFO"
	.sectionflags	@""
	.align	4


	//----- nvinfo : EIATTR_CUDA_API_VERSION
	.align		4
        /*0000*/ 	.byte	0x04, 0x37
        /*0002*/ 	.short	(.L_11 - .L_10)
.L_10:
        /*0004*/ 	.word	0x0000007c


	//----- nvinfo : EIATTR_KPARAM_INFO
	.align		4
.L_11:
        /*0008*/ 	.byte	0x04, 0x17
        /*000a*/ 	.short	(.L_13 - .L_12)
.L_12:
        /*000c*/ 	.word	0x00000000
        /*0010*/ 	.short	0x0007
        /*0012*/ 	.short	0x0038
        /*0014*/ 	.byte	0x00, 0xf0, 0x11, 0x00


	//----- nvinfo : EIATTR_KPARAM_INFO
	.align		4
.L_13:
        /*0018*/ 	.byte	0x04, 0x17
        /*001a*/ 	.short	(.L_15 - .L_14)
.L_14:
        /*001c*/ 	.word	0x00000000
        /*0020*/ 	.short	0x0006
        /*0022*/ 	.short	0x0030
        /*0024*/ 	.byte	0x00, 0xf4, 0x21, 0x00


	//----- nvinfo : EIATTR_KPARAM_INFO
	.align		4
.L_15:
        /*0028*/ 	.byte	0x04, 0x17
        /*002a*/ 	.short	(.L_17 - .L_16)
.L_16:
        /*002c*/ 	.word	0x00000000
        /*0030*/ 	.short	0x0005
        /*0032*/ 	.short	0x0028
        /*0034*/ 	.byte	0x00, 0xf4, 0x21, 0x00


	//----- nvinfo : EIATTR_KPARAM_INFO
	.align		4
.L_17:
        /*0038*/ 	.byte	0x04, 0x17
        /*003a*/ 	.short	(.L_19 - .L_18)
.L_18:
        /*003c*/ 	.word	0x00000000
        /*0040*/ 	.short	0x0004
        /*0042*/ 	.short	0x0020
        /*0044*/ 	.byte	0x00, 0xf4, 0x21, 0x00


	//----- nvinfo : EIATTR_KPARAM_INFO
	.align		4
.L_19:
        /*0048*/ 	.byte	0x04, 0x17
        /*004a*/ 	.short	(.L_21 - .L_20)
.L_20:
        /*004c*/ 	.word	0x00000000
        /*0050*/ 	.short	0x0003
        /*0052*/ 	.short	0x0018
        /*0054*/ 	.byte	0x00, 0xf4, 0x21, 0x00


	//----- nvinfo : EIATTR_KPARAM_INFO
	.align		4
.L_21:
        /*0058*/ 	.byte	0x04, 0x17
        /*005a*/ 	.short	(.L_23 - .L_22)
.L_22:
        /*005c*/ 	.word	0x00000000
        /*0060*/ 	.short	0x0002
        /*0062*/ 	.short	0x0010
        /*0064*/ 	.byte	0x00, 0xf4, 0x21, 0x00


	//----- nvinfo : EIATTR_KPARAM_INFO
	.align		4
.L_23:
        /*0068*/ 	.byte	0x04, 0x17
        /*006a*/ 	.short	(.L_25 - .L_24)
.L_24:
        /*006c*/ 	.word	0x00000000
        /*0070*/ 	.short	0x0001
        /*0072*/ 	.short	0x0008
        /*0074*/ 	.byte	0x00, 0xf4, 0x21, 0x00


	//----- nvinfo : EIATTR_KPARAM_INFO
	.align		4
.L_25:
        /*0078*/ 	.byte	0x04, 0x17
        /*007a*/ 	.short	(.L_27 - .L_26)
.L_26:
        /*007c*/ 	.word	0x00000000
        /*0080*/ 	.short	0x0000
        /*0082*/ 	.short	0x0000
        /*0084*/ 	.byte	0x00, 0xf4, 0x21, 0x00


	//----- nvinfo : EIATTR_SPARSE_MMA_MASK
	.align		4
.L_27:
        /*0088*/ 	.byte	0x03, 0x50
        /*008a*/ 	.short	0x0000


	//----- nvinfo : EIATTR_MAXREG_COUNT
	.align		4
        /*008c*/ 	.byte	0x03, 0x1b
        /*008e*/ 	.short	0x00ff


	//----- nvinfo : EIATTR_EXIT_INSTR_OFFSETS
	.align		4
        /*0090*/ 	.byte	0x04, 0x1c
        /*0092*/ 	.short	(.L_29 - .L_28)


	//   ....[0]....
.L_28:
        /*0094*/ 	.word	0x00000430


	//----- nvinfo : EIATTR_REQNTID
	.align		4
.L_29:
        /*0098*/ 	.byte	0x04, 0x10
        /*009a*/ 	.short	(.L_31 - .L_30)
.L_30:
        /*009c*/ 	.word	0x00000080
        /*00a0*/ 	.word	0x00000001
        /*00a4*/ 	.word	0x00000001


	//----- nvinfo : EIATTR_CBANK_PARAM_SIZE
	.align		4
.L_31:
        /*00a8*/ 	.byte	0x03, 0x19
        /*00aa*/ 	.short	0x003c


	//----- nvinfo : EIATTR_PARAM_CBANK
	.align		4
        /*00ac*/ 	.byte	0x04, 0x0a
        /*00ae*/ 	.short	(.L_33 - .L_32)
	.align		4
.L_32:
        /*00b0*/ 	.word	index@(.nv.constant0.triton_poi_fused__native_batch_norm_legit_no_training_convolution_relu_10)
        /*00b4*/ 	.short	0x0210
        /*00b6*/ 	.short	0x003c


	//----- nvinfo : EIATTR_SW_WAR
	.align		4
.L_33:
        /*00b8*/ 	.byte	0x04, 0x36
        /*00ba*/ 	.short	(.L_35 - .L_34)
.L_34:
        /*00bc*/ 	.word	0x00000008
.L_35:


//--------------------- .nv.callgraph             --------------------------
	.section	.nv.callgraph,"",@"SHT_CUDA_CALLGRAPH"
	.align	4
	.sectionentsize	8
	.align		4
        /*0000*/ 	.word	0x00000000
	.align		4
        /*0004*/ 	.word	0xffffffff
	.align		4
        /*0008*/ 	.word	0x00000000
	.align		4
        /*000c*/ 	.word	0xfffffffe
	.align		4
        /*0010*/ 	.word	0x00000000
	.align		4
        /*0014*/ 	.word	0xfffffffd
	.align		4
        /*0018*/ 	.word	0x00000000
	.align		4
        /*001c*/ 	.word	0xfffffffc


//--------------------- .nv.constant4             --------------------------
	.section	.nv.constant4,"a",@progbits
	.align	8
	.align		8
.nv.constant4:
        /*0000*/ 	.dword	_$_str
	.align		8
        /*0008*/ 	.dword	_$_str_$_2


//--------------------- .text.triton_poi_fused__native_batch_norm_legit_no_training_convolution_relu_10 --------------------------
	.section	.text.triton_poi_fused__native_batch_norm_legit_no_training_convolution_relu_10,"ax",@progbits
	.align	128
        .global         triton_poi_fused__native_batch_norm_legit_no_training_convolution_relu_10
        .type           triton_poi_fused__native_batch_norm_legit_no_training_convolution_relu_10,@function
        .size           triton_poi_fused__native_batch_norm_legit_no_training_convolution_relu_10,(.L_x_1 - triton_poi_fused__native_batch_norm_legit_no_training_convolution_relu_10)
        .other          triton_poi_fused__native_batch_norm_legit_no_training_convolution_relu_10,@"STO_CUDA_ENTRY STV_DEFAULT"
triton_poi_fused__native_batch_norm_legit_no_training_convolution_relu_10:
.text.triton_poi_fused__native_batch_norm_legit_no_training_convolution_relu_10:
[----:B------:R-:W-:Y:S01]  /*0000*/  LDC R1, c[0x0][0x28] ;  /* 0x00000a00ff017b82 */ /* 0x000fe20000000800 */
[----:B------:R-:W1:Y:S07]  /*0010*/  S2R R0, SR_TID.X ;  /* 0x0000000000007919 */ /* 0x000e6e0000002100 */
[----:B------:R-:W2:Y:S01]  /*0020*/  LDC.64 R6, c[0x0][0x228] ;  /* 0x00008a00ff067b82 */ /* 0x000ea20000000a00 */
[----:B------:R-:W-:Y:S01]  /*0030*/  ULDC.64 UR4, c[0x0][0x208] ;  /* 0x0000820000047ab9 */ /* 0x000fe20000000a00 */
[----:B------:R-:W3:Y:S06]  /*0040*/  S2R R5, SR_CTAID.X ;  /* 0x0000000000057919 */ /* 0x000eec0000002500 */
[----:B------:R-:W4:Y:S08]  /*0050*/  LDC.64 R12, c[0x0][0x218] ;  /* 0x00008600ff0c7b82 */ /* 0x000f300000000a00 */
[----:B------:R-:W5:Y:S08]  /*0060*/  LDC.64 R14, c[0x0][0x220] ;  /* 0x00008800ff0e7b82 */ /* 0x000f700000000a00 */
[----:B------:R-:W5:Y:S01]  /*0070*/  LDC.64 R10, c[0x0][0x238] ;  /* 0x00008e00ff0a7b82 */ /* 0x000f620000000a00 */
[----:B-1----:R-:W-:-:S07]  /*0080*/  SHF.L.U32 R0, R0, 0x1, RZ ;  /* 0x0000000100007819 */ /* 0x002fce00000006ff */
[----:B------:R-:W1:Y:S01]  /*0090*/  LDC.64 R16, c[0x0][0x230] ;  /* 0x00008c00ff107b82 */ /* 0x000e620000000a00 */
[----:B---3--:R-:W-:Y:S02]  /*00a0*/  SHF.R.S32.HI R3, RZ, 0x17, R5 ;  /* 0x00000017ff037819 */ /* 0x008fe40000011405 */
[----:B------:R-:W-:Y:S02]  /*00b0*/  LOP3.LUT R0, R0, 0xfe, RZ, 0xc0, !PT ;  /* 0x000000fe00007812 */ /* 0x000fe400078ec0ff */
[----:B------:R-:W-:Y:S02]  /*00c0*/  SGXT R3, R3, 0x1 ;  /* 0x000000010303781a */ /* 0x000fe40000000200 */
[----:B------:R-:W-:-:S04]  /*00d0*/  LEA R0, R5, R0, 0x8 ;  /* 0x0000000005007211 */ /* 0x000fc800078e40ff */
[----:B------:R-:W-:-:S04]  /*00e0*/  LEA.HI R3, R3, R0, RZ, 0x4 ;  /* 0x0000000003037211 */ /* 0x000fc800078f20ff */
[----:B------:R-:W-:-:S04]  /*00f0*/  LOP3.LUT R3, R3, 0xfffffff0, RZ, 0xc0, !PT ;  /* 0xfffffff003037812 */ /* 0x000fc800078ec0ff */
[----:B------:R-:W-:Y:S02]  /*0100*/  IADD3 R8, R0, -R3, RZ ;  /* 0x8000000300087210 */ /* 0x000fe40007ffe0ff */
[----:B------:R-:W3:Y:S03]  /*0110*/  LDC.64 R2, c[0x0][0x210] ;  /* 0x00008400ff027b82 */ /* 0x000ee60000000a00 */
[----:B--2---:R-:W-:-:S06]  /*0120*/  IMAD.WIDE R6, R8, 0x4, R6 ;  /* 0x0000000408067825 */ /* 0x004fcc00078e0206 */
[----:B------:R-:W2:Y:S01]  /*0130*/  LDG.E.EL.64 R6, desc[UR4][R6.64] ;  /* 0x0000000406067981 */ /* 0x000ea2000c2e1b00 */
[----:B----4-:R-:W-:-:S04]  /*0140*/  IMAD.WIDE R12, R8, 0x4, R12 ;  /* 0x00000004080c7825 */ /* 0x010fc800078e020c */
[C---:B-----5:R-:W-:Y:S02]  /*0150*/  IMAD.WIDE R14, R8.reuse, 0x4, R14 ;  /* 0x00000004080e7825 */ /* 0x060fe400078e020e */
[----:B------:R-:W4:Y:S02]  /*0160*/  LDG.E.EL.64 R12, desc[UR4][R12.64] ;  /* 0x000000040c0c7981 */ /* 0x000f24000c2e1b00 */
[----:B0-----:R-:W-:Y:S02]  /*0170*/  IMAD.WIDE R10, R8, 0x4, R10 ;  /* 0x00000004080a7825 */ /* 0x001fe400078e020a */
[----:B------:R-:W5:Y:S02]  /*0180*/  LDG.E.EL.64 R14, desc[UR4][R14.64] ;  /* 0x000000040e0e7981 */ /* 0x000f64000c2e1b00 */
[----:B---3--:R-:W-:Y:S02]  /*0190*/  IMAD.WIDE R2, R0, 0x4, R2 ;  /* 0x0000000400027825 */ /* 0x008fe400078e0202 */
[----:B------:R-:W3:Y:S04]  /*01a0*/  LDG.E.EL.64 R10, desc[UR4][R10.64] ;  /* 0x000000040a0a7981 */ /* 0x000ee8000c2e1b00 */
[----:B------:R-:W4:Y:S01]  /*01b0*/  LDG.E.64 R4, desc[UR4][R2.64] ;  /* 0x0000000402047981 */ /* 0x000f22000c1e1b00 */
[----:B-1----:R-:W-:-:S05]  /*01c0*/  IMAD.WIDE R16, R8, 0x4, R16 ;  /* 0x0000000408107825 */ /* 0x002fca00078e0210 */
[----:B------:R0:W3:Y:S02]  /*01d0*/  LDG.E.EL.64 R8, desc[UR4][R16.64] ;  /* 0x0000000410087981 */ /* 0x0000e4000c2e1b00 */
[----:B0-----:R-:W-:Y:S01]  /*01e0*/  HFMA2.MMA R16, -RZ, RZ, 1.625, 0 ;  /* 0x3e800000ff107435 */ /* 0x001fe200000001ff */
[----:B--2---:R-:W-:Y:S01]  /*01f0*/  FADD R6, R6, 9.9999997473787516356e-06 ;  /* 0x3727c5ac06067421 */ /* 0x004fe20000000000 */
[----:B------:R-:W-:-:S03]  /*0200*/  FADD R7, R7, 9.9999997473787516356e-06 ;  /* 0x3727c5ac07077421 */ /* 0x000fc60000000000 */
[----:B------:R-:W0:Y:S08]  /*0210*/  MUFU.SQRT R18, R6 ;  /* 0x0000000600127308 */ /* 0x000e300000002000 */
[----:B------:R1:W2:Y:S01]  /*0220*/  MUFU.SQRT R19, R7 ;  /* 0x0000000700137308 */ /* 0x0002a20000002000 */
[C---:B0-----:R-:W-:Y:S02]  /*0230*/  FSETP.GT.AND P0, PT, R18.reuse, 8.50705917302346158658e+37, PT ;  /* 0x7e8000001200780b */ /* 0x041fe40003f04000 */
[----:B------:R-:W-:Y:S01]  /*0240*/  FSETP.GEU.AND P2, PT, R18, 1.175494350822287508e-38, PT ;  /* 0x008000001200780b */ /* 0x000fe20003f4e000 */
[----:B-1----:R-:W0:Y:S01]  /*0250*/  LDC.64 R6, c[0x0][0x240] ;  /* 0x00009000ff067b82 */ /* 0x002e220000000a00 */
[----:B--2---:R-:W-:-:S02]  /*0260*/  FSETP.GT.AND P1, PT, R19, 8.50705917302346158658e+37, PT ;  /* 0x7e8000001300780b */ /* 0x004fc40003f24000 */
[----:B------:R-:W-:-:S07]  /*0270*/  FSETP.GEU.AND P3, PT, R19, 1.175494350822287508e-38, PT ;  /* 0x008000001300780b */ /* 0x000fce0003f6e000 */
[----:B------:R-:W-:-:S04]  /*0280*/  @P0 FMUL R18, R18, 0.25 ;  /* 0x3e80000012120820 */ /* 0x000fc80000400000 */
[----:B------:R-:W-:Y:S01]  /*0290*/  @!P2 FMUL R18, R18, 16777216 ;  /* 0x4b8000001212a820 */ /* 0x000fe20000400000 */
[----:B------:R-:W-:-:S04]  /*02a0*/  @P1 FMUL R19, R19, 0.25 ;  /* 0x3e80000013131820 */ /* 0x000fc80000400000 */
[----:B------:R-:W-:Y:S01]  /*02b0*/  @!P3 FMUL R19, R19, 16777216 ;  /* 0x4b8000001313b820 */ /* 0x000fe20000400000 */
[----:B------:R-:W1:Y:S01]  /*02c0*/  MUFU.RCP R18, R18 ;  /* 0x0000001200127308 */ /* 0x000e620000001000 */
[----:B------:R-:W-:-:S07]  /*02d0*/  FSEL R17, R16, 1, P0 ;  /* 0x3f80000010117808 */ /* 0x000fce0000000000 */
[----:B------:R-:W2:Y:S01]  /*02e0*/  MUFU.RCP R19, R19 ;  /* 0x0000001300137308 */ /* 0x000ea20000001000 */
[----:B------:R-:W-:Y:S01]  /*02f0*/  FSEL R16, R16, 1, P1 ;  /* 0x3f80000010107808 */ /* 0x000fe20000800000 */
[----:B------:R-:W-:Y:S01]  /*0300*/  @!P2 FMUL R17, R17, 16777216 ;  /* 0x4b8000001111a820 */ /* 0x000fe20000400000 */
[----:B----4-:R-:W-:Y:S01]  /*0310*/  FADD R4, R4, R12 ;  /* 0x0000000c04047221 */ /* 0x010fe20000000000 */
[----:B------:R-:W-:Y:S02]  /*0320*/  FADD R5, R5, R13 ;  /* 0x0000000d05057221 */ /* 0x000fe40000000000 */
[----:B------:R-:W-:Y:S01]  /*0330*/  @!P3 FMUL R16, R16, 16777216 ;  /* 0x4b8000001010b820 */ /* 0x000fe20000400000 */
[----:B-1----:R-:W-:Y:S01]  /*0340*/  FMUL R17, R18, R17 ;  /* 0x0000001112117220 */ /* 0x002fe20000400000 */
[----:B-----5:R-:W-:Y:S01]  /*0350*/  FADD R14, -R14, R4 ;  /* 0x000000040e0e7221 */ /* 0x020fe20000000100 */
[----:B------:R-:W-:Y:S01]  /*0360*/  FADD R15, -R15, R5 ;  /* 0x000000050f0f7221 */ /* 0x000fe20000000100 */
[----:B--2---:R-:W-:-:S02]  /*0370*/  FMUL R16, R19, R16 ;  /* 0x0000001013107220 */ /* 0x004fc40000400000 */
[----:B------:R-:W-:Y:S02]  /*0380*/  FMUL R17, R14, R17 ;  /* 0x000000110e117220 */ /* 0x000fe40000400000 */
[----:B------:R-:W-:Y:S02]  /*0390*/  FMUL R16, R15, R16 ;  /* 0x000000100f107220 */ /* 0x000fe40000400000 */
[----:B---3--:R-:W-:Y:S02]  /*03a0*/  FFMA R8, R8, R17, R10 ;  /* 0x0000001108087223 */ /* 0x008fe4000000000a */
[----:B------:R-:W-:-:S03]  /*03b0*/  FFMA R9, R9, R16, R11 ;  /* 0x0000001009097223 */ /* 0x000fc6000000000b */
[----:B------:R-:W-:Y:S02]  /*03c0*/  FSETP.GEU.AND P0, PT, R8, RZ, PT ;  /* 0x000000ff0800720b */ /* 0x000fe40003f0e000 */
[C---:B------:R-:W-:Y:S01]  /*03d0*/  FSETP.GEU.AND P1, PT, R9.reuse, RZ, PT ;  /* 0x000000ff0900720b */ /* 0x040fe20003f2e000 */
[----:B0-----:R-:W-:Y:S01]  /*03e0*/  IMAD.WIDE R6, R0, 0x4, R6 ;  /* 0x0000000400067825 */ /* 0x001fe200078e0206 */
[----:B------:R-:W-:Y:S02]  /*03f0*/  FSEL R8, R8, RZ, P0 ;  /* 0x000000ff08087208 */ /* 0x000fe40000000000 */
[----:B------:R-:W-:Y:S01]  /*0400*/  FSEL R9, R9, RZ, P1 ;  /* 0x000000ff09097208 */ /* 0x000fe20000800000 */
[----:B------:R-:W-:Y:S04]  /*0410*/  STG.E.64 desc[UR4][R2.64], R4 ;  /* 0x0000000402007986 */ /* 0x000fe8000c101b04 */
[----:B------:R-:W-:Y:S01]  /*0420*/  STG.E.64 desc[UR4][R6.64], R8 ;  /* 0x0000000806007986 */ /* 0x000fe2000c101b04 */
[----:B------:R-:W-:Y:S05]  /*0430*/  EXIT ;  /* 0x000000000000794d */ /* 0x000fea0003800000 */
.L_x_0:
[----:B------:R-:W-:-:S00]  /*0440*/  BRA `(.L_x_0) ;  /* 0xfffffffc00fc7947 */ /* 0x000fc0000383ffff */
[----:B------:R-:W-:-:S00]  /*0450*/  NOP ;  /* 0x0000000000007918 */ /* 0x000fc00000000000 */
        /* <DEDUP_REMOVED lines=10> */
.L_x_1:


//--------------------- .nv.global.init           --------------------------
	.section	.nv.global.init,"aw",@progbits
.nv.global.init:
	.type		_$_str,@object
	.size		_$_str,(_$_str_$_2 - _$_str)
_$_str:
        /*0000*/ 	.byte	0x5f, 0x5f, 0x43, 0x55, 0x44, 0x41, 0x5f, 0x46, 0x54, 0x5a, 0x00
	.type		_$_str_$_2,@object
	.size		_$_str_$_2,(.L_1 - _$_str_$_2)
_$_str_$_2:
        /*000b*/ 	.byte	0x5f, 0x5f, 0x43, 0x55, 0x44, 0x41, 0x5f, 0x50, 0x52, 0x45, 0x43, 0x5f, 0x53, 0x51, 0x52, 0x54
        /*001b*/ 	.byte	0x00
.L_1:


//--------------------- .nv.constant0.triton_poi_fused__native_batch_norm_legit_no_training_convolution_relu_10 --------------------------
	.section	.nv.constant0.triton_poi_fused__native_batch_norm_legit_no_training_convolution_relu_10,"a",@progbits
	.sectionflags	@""
	.align	4
.nv.constant0.triton_poi_fused__native_batch_norm_legit_no_training_convolution_relu_10:
	.zero		588
